//
// Generated by NVIDIA NVVM Compiler
//
// Compiler Build ID: CL-36424714
// Cuda compilation tools, release 13.0, V13.0.88
// Based on NVVM 20.0.0
//

.version 9.0
.target sm_100
.address_size 64

	// .globl	_Z13muestraIndicePfS_S_

.visible .entry _Z13muestraIndicePfS_S_(
	.param .u64 .ptr .align 1 _Z13muestraIndicePfS_S__param_0,
	.param .u64 .ptr .align 1 _Z13muestraIndicePfS_S__param_1,
	.param .u64 .ptr .align 1 _Z13muestraIndicePfS_S__param_2
)
{
	.reg .pred 	%p<2>;
	.reg .b32 	%r<5>;
	.reg .b32 	%f<4>;
	.reg .b64 	%rd<11>;

	ld.param.u64 	%rd1, [_Z13muestraIndicePfS_S__param_0];
	ld.param.u64 	%rd2, [_Z13muestraIndicePfS_S__param_1];
	ld.param.u64 	%rd3, [_Z13muestraIndicePfS_S__param_2];
	mov.u32 	%r1, %ctaid.x;
	mov.u32 	%r4, %ntid.x;
	mov.u32 	%r2, %tid.x;
	mad.lo.s32 	%r3, %r1, %r4, %r2;
	setp.gt.s32 	%p1, %r3, 23;
	@%p1 bra 	$L__BB0_2;
	cvta.to.global.u64 	%rd4, %rd1;
	cvta.to.global.u64 	%rd5, %rd2;
	cvta.to.global.u64 	%rd6, %rd3;
	cvt.rn.f32.u32 	%f1, %r2;
	mul.wide.s32 	%rd7, %r3, 4;
	add.s64 	%rd8, %rd4, %rd7;
	st.global.f32 	[%rd8], %f1;
	cvt.rn.f32.u32 	%f2, %r1;
	add.s64 	%rd9, %rd5, %rd7;
	st.global.f32 	[%rd9], %f2;
	cvt.rn.f32.s32 	%f3, %r3;
	add.s64 	%rd10, %rd6, %rd7;
	st.global.f32 	[%rd10], %f3;
$L__BB0_2:
	ret;

}


// ===== COMPILED SASS (sm_100) =====

	.target	sm_100

	.elftype	@"ET_EXEC"


//--------------------- .note.nv.tkinfo           --------------------------
	.section	.note.nv.tkinfo,"",@"SHT_NOTE"
	.sectionflags	@"SHF_NOTE_NV_TKINFO"
	.tkinfo
        /*0018*/ 	.word	0x00000002
        /*0030*/ 	.string	""
        /*0030*/ 	.string	"ptxas"
        /*0030*/ 	.string	"Cuda compilation tools, release 13.0, V13.0.88"
        /*0030*/ 	.string	"Build cuda_13.0.r13.0/compiler.36424714_0"
        /*0030*/ 	.string	"-arch sm_100 -m 64 "



//--------------------- .note.nv.cuinfo           --------------------------
	.section	.note.nv.cuinfo,"",@"SHT_NOTE"
	.sectionflags	@"SHF_NOTE_NV_CUINFO"
        /*0018*/ 	.short	0x0002
        /*001a*/ 	.short	0x0064
        /*001c*/ 	.short	0x0082
	.zero		2


//--------------------- .nv.info                  --------------------------
	.section	.nv.info,"",@"SHT_CUDA_INFO"
	.align	4


	//----- nvinfo : EIATTR_REGCOUNT
	.align		4
        /*0000*/ 	.byte	0x04, 0x2f
        /*0002*/ 	.short	(.L_1 - .L_0)
	.align		4
.L_0:
        /*0004*/ 	.word	index@(_Z13muestraIndicePfS_S_)
        /*0008*/ 	.word	0x00000010


	//----- nvinfo : EIATTR_FRAME_SIZE
	.align		4
.L_1:
        /*000c*/ 	.byte	0x04, 0x11
        /*000e*/ 	.short	(.L_3 - .L_2)
	.align		4
.L_2:
        /*0010*/ 	.word	index@(_Z13muestraIndicePfS_S_)
        /*0014*/ 	.word	0x00000000


	//----- nvinfo : EIATTR_MIN_STACK_SIZE
	.align		4
.L_3:
        /*0018*/ 	.byte	0x04, 0x12
        /*001a*/ 	.short	(.L_5 - .L_4)
	.align		4
.L_4:
        /*001c*/ 	.word	index@(_Z13muestraIndicePfS_S_)
        /*0020*/ 	.word	0x00000000
.L_5:


//--------------------- .nv.compat                --------------------------
	.section	.nv.compat,"",@"SHT_CUDA_COMPAT_INFO"
	.align	4
        /*0000*/ 	.byte	0x02, 0x09, 0x00, 0x00, 0x02, 0x02, 0x01, 0x00, 0x02, 0x05, 0x05, 0x00, 0x03, 0x07, 0x01, 0x01
        /*0010*/ 	.byte	0x02, 0x03, 0x00, 0x00, 0x02, 0x06, 0x01, 0x00, 0x04, 0x0b, 0x08, 0x00, 0x09, 0x00, 0x00, 0x00
        /*0020*/ 	.byte	0x00, 0x00, 0x00, 0x00


//--------------------- .nv.info._Z13muestraIndicePfS_S_ --------------------------
	.section	.nv.info._Z13muestraIndicePfS_S_,"",@"SHT_CUDA_INFO"
	.sectionflags	@""
	.align	4


	//----- nvinfo : EIATTR_CUDA_API_VERSION
	.align		4
        /*0000*/ 	.byte	0x04, 0x37
        /*0002*/ 	.short	(.L_7 - .L_6)
.L_6:
        /*0004*/ 	.word	0x00000082


	//----- nvinfo : EIATTR_KPARAM_INFO
	.align		4
.L_7:
        /*0008*/ 	.byte	0x04, 0x17
        /*000a*/ 	.short	(.L_9 - .L_8)
.L_8:
        /*000c*/ 	.word	0x00000000
        /*0010*/ 	.short	0x0002
        /*0012*/ 	.short	0x0010
        /*0014*/ 	.byte	0x00, 0xf5, 0x21, 0x00


	//----- nvinfo : EIATTR_KPARAM_INFO
	.align		4
.L_9:
        /*0018*/ 	.byte	0x04, 0x17
        /*001a*/ 	.short	(.L_11 - .L_10)
.L_10:
        /*001c*/ 	.word	0x00000000
        /*0020*/ 	.short	0x0001
        /*0022*/ 	.short	0x0008
        /*0024*/ 	.byte	0x00, 0xf5, 0x21, 0x00


	//----- nvinfo : EIATTR_KPARAM_INFO
	.align		4
.L_11:
        /*0028*/ 	.byte	0x04, 0x17
        /*002a*/ 	.short	(.L_13 - .L_12)
.L_12:
        /*002c*/ 	.word	0x00000000
        /*0030*/ 	.short	0x0000
        /*0032*/ 	.short	0x0000
        /*0034*/ 	.byte	0x00, 0xf5, 0x21, 0x00


	//----- nvinfo : EIATTR_SPARSE_MMA_MASK
	.align		4
.L_13:
        /*0038*/ 	.byte	0x03, 0x50
        /*003a*/ 	.short	0x0000


	//----- nvinfo : EIATTR_MAXREG_COUNT
	.align		4
        /*003c*/ 	.byte	0x03, 0x1b
        /*003e*/ 	.short	0x00ff


	//----- nvinfo : EIATTR_MERCURY_ISA_VERSION
	.align		4
        /*0040*/ 	.byte	0x03, 0x5f
        /*0042*/ 	.short	0x0101


	//----- nvinfo : EIATTR_VRC_CTA_INIT_COUNT
	.align		4
        /*0044*/ 	.byte	0x02, 0x4a
	.zero		1
	.zero		1


	//----- nvinfo : EIATTR_EXIT_INSTR_OFFSETS
	.align		4
        /*0048*/ 	.byte	0x04, 0x1c
        /*004a*/ 	.short	(.L_15 - .L_14)


	//   ....[0]....
.L_14:
        /*004c*/ 	.word	0x00000060


	//   ....[1]....
        /*0050*/ 	.word	0x00000140


	//----- nvinfo : EIATTR_CBANK_PARAM_SIZE
	.align		4
.L_15:
        /*0054*/ 	.byte	0x03, 0x19
        /*0056*/ 	.short	0x0018


	//----- nvinfo : EIATTR_PARAM_CBANK
	.align		4
        /*0058*/ 	.byte	0x04, 0x0a
        /*005a*/ 	.short	(.L_17 - .L_16)
	.align		4
.L_16:
        /*005c*/ 	.word	index@(.nv.constant0._Z13muestraIndicePfS_S_)
        /*0060*/ 	.short	0x0380
        /*0062*/ 	.short	0x0018


	//----- nvinfo : EIATTR_SW_WAR
	.align		4
.L_17:
        /*0064*/ 	.byte	0x04, 0x36
        /*0066*/ 	.short	(.L_19 - .L_18)
.L_18:
        /*0068*/ 	.word	0x00000008
.L_19:


//--------------------- .nv.callgraph             --------------------------
	.section	.nv.callgraph,"",@"SHT_CUDA_CALLGRAPH"
	.align	4
	.sectionentsize	8
	.align		4
        /*0000*/ 	.word	0x00000000
	.align		4
        /*0004*/ 	.word	0xffffffff
	.align		4
        /*0008*/ 	.word	0x00000000
	.align		4
        /*000c*/ 	.word	0xfffffffe
	.align		4
        /*0010*/ 	.word	0x00000000
	.align		4
        /*0014*/ 	.word	0xfffffffd
	.align		4
        /*0018*/ 	.word	0x00000000
	.align		4
        /*001c*/ 	.word	0xfffffffc


//--------------------- .text._Z13muestraIndicePfS_S_ --------------------------
	.section	.text._Z13muestraIndicePfS_S_,"ax",@progbits
	.align	128
        .global         _Z13muestraIndicePfS_S_
        .type           _Z13muestraIndicePfS_S_,@function
        .size           _Z13muestraIndicePfS_S_,(.L_x_1 - _Z13muestraIndicePfS_S_)
        .other          _Z13muestraIndicePfS_S_,@"STO_CUDA_ENTRY STV_DEFAULT"
_Z13muestraIndicePfS_S_:
.text._Z13muestraIndicePfS_S_:
[----:B------:R-:W-:Y:S01]  /*0000*/  LDC R1, c[0x0][0x37c] ;  /* 0x0000df00ff017b82 */ /* 0x000fe20000000800 */
[----:B------:R-:W0:Y:S07]  /*0010*/  S2R R0, SR_TID.X ;  /* 0x0000000000007919 */ /* 0x000e2e0000002100 */
[----:B------:R-:W0:Y:S08]  /*0020*/  S2UR UR6, SR_CTAID.X ;  /* 0x00000000000679c3 */ /* 0x000e300000002500 */
[----:B------:R-:W0:Y:S02]  /*0030*/  LDC R9, c[0x0][0x360] ;  /* 0x0000d800ff097b82 */ /* 0x000e240000000800 */
[----:B0-----:R-:W-:-:S05]  /*0040*/  IMAD R9, R9, UR6, R0 ;  /* 0x0000000609097c24 */ /* 0x001fca000f8e0200 */
[----:B------:R-:W-:-:S13]  /*0050*/  ISETP.GT.AND P0, PT, R9, 0x17, PT ;  /* 0x000000170900780c */ /* 0x000fda0003f04270 */
[----:B------:R-:W-:Y:S05]  /*0060*/  @P0 EXIT ;  /* 0x000000000000094d */ /* 0x000fea0003800000 */
[----:B------:R-:W0:Y:S01]  /*0070*/  LDC.64 R2, c[0x0][0x380] ;  /* 0x0000e000ff027b82 */ /* 0x000e220000000a00 */
[----:B------:R-:W1:Y:S01]  /*0080*/  LDCU.64 UR4, c[0x0][0x358] ;  /* 0x00006b00ff0477ac */ /* 0x000e620008000a00 */
[----:B------:R-:W-:Y:S02]  /*0090*/  I2FP.F32.U32 R11, R0 ;  /* 0x00000000000b7245 */ /* 0x000fe40000201000 */
[----:B------:R-:W-:-:S04]  /*00a0*/  I2FP.F32.U32 R13, UR6 ;  /* 0x00000006000d7c45 */ /* 0x000fc80008201000 */
[----:B------:R-:W2:Y:S08]  /*00b0*/  LDC.64 R4, c[0x0][0x388] ;  /* 0x0000e200ff047b82 */ /* 0x000eb00000000a00 */
[----:B------:R-:W3:Y:S01]  /*00c0*/  LDC.64 R6, c[0x0][0x390] ;  /* 0x0000e400ff067b82 */ /* 0x000ee20000000a00 */
[----:B0-----:R-:W-:-:S05]  /*00d0*/  IMAD.WIDE R2, R9, 0x4, R2 ;  /* 0x0000000409027825 */ /* 0x001fca00078e0202 */
[----:B-1----:R-:W-:Y:S01]  /*00e0*/  STG.E desc[UR4][R2.64], R11 ;  /* 0x0000000b02007986 */ /* 0x002fe2000c101904 */
[----:B--2---:R-:W-:-:S05]  /*00f0*/  IMAD.WIDE R4, R9, 0x4, R4 ;  /* 0x0000000409047825 */ /* 0x004fca00078e0204 */
[----:B------:R-:W-:Y:S01]  /*0100*/  STG.E desc[UR4][R4.64], R13 ;  /* 0x0000000d04007986 */ /* 0x000fe2000c101904 */
[----:B---3--:R-:W-:Y:S01]  /*0110*/  IMAD.WIDE R6, R9, 0x4, R6 ;  /* 0x0000000409067825 */ /* 0x008fe200078e0206 */
[----:B------:R-:W-:-:S05]  /*0120*/  I2FP.F32.S32 R9, R9 ;  /* 0x0000000900097245 */ /* 0x000fca0000201400 */
[----:B------:R-:W-:Y:S01]  /*0130*/  STG.E desc[UR4][R6.64], R9 ;  /* 0x0000000906007986 */ /* 0x000fe2000c101904 */
[----:B------:R-:W-:Y:S05]  /*0140*/  EXIT ;  /* 0x000000000000794d */ /* 0x000fea0003800000 */
.L_x_0:
[----:B------:R-:W-:-:S00]  /*0150*/  BRA `(.L_x_0) ;  /* 0xfffffffc00fc7947 */ /* 0x000fc0000383ffff */
[----:B------:R-:W-:-:S00]  /*0160*/  NOP ;  /* 0x0000000000007918 */ /* 0x000fc00000000000 */
        /* <DEDUP_REMOVED lines=9> */
.L_x_1:


//--------------------- .nv.shared.reserved.0     --------------------------
	.section	.nv.shared.reserved.0,"aw",@nobits
	.weak		__nv_reservedSMEM_offset_0_alias
	.size		__nv_reservedSMEM_offset_0_alias, 0, 64
	.other		__nv_reservedSMEM_offset_0_alias,@"STO_CUDA_RESERVED_SHARED STV_DEFAULT"
__nv_reservedSMEM_offset_0_alias:
	.zero		0
	.zero		64


//--------------------- .nv.constant0._Z13muestraIndicePfS_S_ --------------------------
	.section	.nv.constant0._Z13muestraIndicePfS_S_,"a",@progbits
	.sectionflags	@""
	.align	4
.nv.constant0._Z13muestraIndicePfS_S_:
	.zero		920


//--------------------- SYMBOLS --------------------------

	.type		.nv.reservedSmem.offset0,@object
	.size		.nv.reservedSmem.offset0,0x4
